	.headerflags	@"EF_CUDA_TEXMODE_UNIFIED EF_CUDA_64BIT_ADDRESS EF_CUDA_ACCELERATORS EF_CUDA_SM90 EF_CUDA_VIRTUAL_SM(EF_CUDA_SM90)"
	.elftype	@"ET_EXEC"


//--------------------- .nv.info                  --------------------------
	.section	.nv.info,"",@"SHT_CUDA_INFO"
	.align	4


	//----- nvinfo : EIATTR_REGCOUNT
	.align		4
        /*0000*/ 	.byte	0x04, 0x2f
        /*0002*/ 	.short	(.L_1 - .L_0)
	.align		4
.L_0:
        /*0004*/ 	.word	index@(triton_poi_fused_convolution_16)
        /*0008*/ 	.word	0x00000020


	//----- nvinfo : EIATTR_MIN_STACK_SIZE
	.align		4
.L_1:
        /*000c*/ 	.byte	0x04, 0x12
        /*000e*/ 	.short	(.L_3 - .L_2)
	.align		4
.L_2:
        /*0010*/ 	.word	index@(triton_poi_fused_convolution_16)
        /*0014*/ 	.word	0x00000000


	//----- nvinfo : EIATTR_FRAME_SIZE
	.align		4
.L_3:
        /*0018*/ 	.byte	0x04, 0x11
        /*001a*/ 	.short	(.L_5 - .L_4)
	.align		4
.L_4:
        /*001c*/ 	.word	index@(triton_poi_fused_convolution_16)
        /*0020*/ 	.word	0x00000000


	//----- nvinfo : EIATTR_MIN_STACK_SIZE
	.align		4
.L_5:
        /*0024*/ 	.byte	0x04, 0x12
        /*0026*/ 	.short	(.L_7 - .L_6)
	.align		4
.L_6:
        /*0028*/ 	.word	index@(triton_poi_fused_convolution_16)
        /*002c*/ 	.word	0x00000000
.L_7:


//--------------------- .nv.info.triton_poi_fused_convolution_16 --------------------------
	.section	.nv.info.triton_poi_fused_convolution_16,"",@"SHT_CUDA_INFO"
	.sectionflags	@""
	.align	4


	//----- nvinfo : EIATTR_CUDA_API_VERSION
	.align		4
        /*0000*/ 	.byte	0x04, 0x37
        /*0002*/ 	.short	(.L_9 - .L_8)
.L_8:
        /*0004*/ 	.word	0x0000007c


	//----- nvinfo : EIATTR_KPARAM_INFO
	.align		4
.L_9:
        /*0008*/ 	.byte	0x04, 0x17
        /*000a*/ 	.short	(.L_11 - .L_10)
.L_10:
        /*000c*/ 	.word	0x00000000
        /*0010*/ 	.short	0x0004
        /*0012*/ 	.short	0x001c
        /*0014*/ 	.byte	0x00, 0xf0, 0x11, 0x00


	//----- nvinfo : EIATTR_KPARAM_INFO
	.align		4
.L_11:
        /*0018*/ 	.byte	0x04, 0x17
        /*001a*/ 	.short	(.L_13 - .L_12)
.L_12:
        /*001c*/ 	.word	0x00000000
        /*0020*/ 	.short	0x0003
        /*0022*/ 	.short	0x0018
        /*0024*/ 	.byte	0x00, 0xf0, 0x11, 0x00


	//----- nvinfo : EIATTR_KPARAM_INFO
	.align		4
.L_13:
        /*0028*/ 	.byte	0x04, 0x17
        /*002a*/ 	.short	(.L_15 - .L_14)
.L_14:
        /*002c*/ 	.word	0x00000000
        /*0030*/ 	.short	0x0002
        /*0032*/ 	.short	0x0010
        /*0034*/ 	.byte	0x00, 0xf4, 0x21, 0x00


	//----- nvinfo : EIATTR_KPARAM_INFO
	.align		4
.L_15:
        /*0038*/ 	.byte	0x04, 0x17
        /*003a*/ 	.short	(.L_17 - .L_16)
.L_16:
        /*003c*/ 	.word	0x00000000
        /*0040*/ 	.short	0x0001
        /*0042*/ 	.short	0x0008
        /*0044*/ 	.byte	0x00, 0xf4, 0x21, 0x00


	//----- nvinfo : EIATTR_KPARAM_INFO
	.align		4
.L_17:
        /*0048*/ 	.byte	0x04, 0x17
        /*004a*/ 	.short	(.L_19 - .L_18)
.L_18:
        /*004c*/ 	.word	0x00000000
        /*0050*/ 	.short	0x0000
        /*0052*/ 	.short	0x0000
        /*0054*/ 	.byte	0x00, 0xf4, 0x21, 0x00


	//----- nvinfo : EIATTR_SPARSE_MMA_MASK
	.align		4
.L_19:
        /*0058*/ 	.byte	0x03, 0x50
        /*005a*/ 	.short	0x0000


	//----- nvinfo : EIATTR_MAXREG_COUNT
	.align		4
        /*005c*/ 	.byte	0x03, 0x1b
        /*005e*/ 	.short	0x00ff


	//----- nvinfo : EIATTR_EXIT_INSTR_OFFSETS
	.align		4
        /*0060*/ 	.byte	0x04, 0x1c
        /*0062*/ 	.short	(.L_21 - .L_20)


	//   ....[0]....
.L_20:
        /*0064*/ 	.word	0x00000bc0


	//   ....[1]....
        /*0068*/ 	.word	0x00000be0


	//----- nvinfo : EIATTR_REQNTID
	.align		4
.L_21:
        /*006c*/ 	.byte	0x04, 0x10
        /*006e*/ 	.short	(.L_23 - .L_22)
.L_22:
        /*0070*/ 	.word	0x00000100
        /*0074*/ 	.word	0x00000001
        /*0078*/ 	.word	0x00000001


	//----- nvinfo : EIATTR_CBANK_PARAM_SIZE
	.align		4
.L_23:
        /*007c*/ 	.byte	0x03, 0x19
        /*007e*/ 	.short	0x0020


	//----- nvinfo : EIATTR_PARAM_CBANK
	.align		4
        /*0080*/ 	.byte	0x04, 0x0a
        /*0082*/ 	.short	(.L_25 - .L_24)
	.align		4
.L_24:
        /*0084*/ 	.word	index@(.nv.constant0.triton_poi_fused_convolution_16)
        /*0088*/ 	.short	0x0210
        /*008a*/ 	.short	0x0020


	//----- nvinfo : EIATTR_SW_WAR
	.align		4
.L_25:
        /*008c*/ 	.byte	0x04, 0x36
        /*008e*/ 	.short	(.L_27 - .L_26)
.L_26:
        /*0090*/ 	.word	0x00000008
.L_27:


//--------------------- .nv.callgraph             --------------------------
	.section	.nv.callgraph,"",@"SHT_CUDA_CALLGRAPH"
	.align	4
	.sectionentsize	8
	.align		4
        /*0000*/ 	.word	0x00000000
	.align		4
        /*0004*/ 	.word	0xffffffff
	.align		4
        /*0008*/ 	.word	0x00000000
	.align		4
        /*000c*/ 	.word	0xfffffffe
	.align		4
        /*0010*/ 	.word	0x00000000
	.align		4
        /*0014*/ 	.word	0xfffffffd
	.align		4
        /*0018*/ 	.word	0x00000000
	.align		4
        /*001c*/ 	.word	0xfffffffc


//--------------------- .text.triton_poi_fused_convolution_16 --------------------------
	.section	.text.triton_poi_fused_convolution_16,"ax",@progbits
	.sectionflags	@"SHF_BARRIERS=1"
	.align	128
        .global         triton_poi_fused_convolution_16
        .type           triton_poi_fused_convolution_16,@function
        .size           triton_poi_fused_convolution_16,(.L_x_1 - triton_poi_fused_convolution_16)
        .other          triton_poi_fused_convolution_16,@"STO_CUDA_ENTRY STV_DEFAULT"
triton_poi_fused_convolution_16:
.text.triton_poi_fused_convolution_16:
[----:B------:R-:W0:Y:S02]  /*0000*/  LDC R1, c[0x0][0x28] ;  /* 0x00000a00ff017b82 */ /* 0x000e240000000800 */
[----:B------:R-:W1:Y:S01]  /*0010*/  S2R R25, SR_TID.X ;  /* 0x0000000000197919 */ /* 0x000e620000002100 */
[----:B------:R-:W2:Y:S01]  /*0020*/  LDC.64 R22, c[0x0][0x210] ;  /* 0x00008400ff167b82 */ /* 0x000ea20000000a00 */
[----:B------:R-:W-:Y:S01]  /*0030*/  CS2R R6, SRZ ;  /* 0x0000000000067805 */ /* 0x000fe2000001ff00 */
[----:B------:R-:W-:Y:S01]  /*0040*/  ULDC.64 UR6, c[0x0][0x208] ;  /* 0x0000820000067ab9 */ /* 0x000fe20000000a00 */
[----:B------:R-:W3:Y:S01]  /*0050*/  S2R R20, SR_CTAID.Y ;  /* 0x0000000000147919 */ /* 0x000ee20000002600 */
[----:B------:R-:W4:Y:S01]  /*0060*/  S2R R21, SR_CTAID.X ;  /* 0x0000000000157919 */ /* 0x000f220000002500 */
[----:B-1----:R-:W-:-:S03]  /*0070*/  IMAD.SHL.U32 R0, R25, 0x4, RZ ;  /* 0x0000000419007824 */ /* 0x002fc600078e00ff */
[----:B------:R-:W1:Y:S01]  /*0080*/  S2UR UR5, SR_CgaCtaId ;  /* 0x00000000000579c3 */ /* 0x000e620000008800 */
[----:B------:R-:W-:Y:S02]  /*0090*/  SHF.R.U32.HI R12, RZ, 0x6, R25 ;  /* 0x00000006ff0c7819 */ /* 0x000fe40000011619 */
[----:B------:R-:W-:Y:S02]  /*00a0*/  LOP3.LUT R3, R0, 0xfc, RZ, 0xc0, !PT ;  /* 0x000000fc00037812 */ /* 0x000fe400078ec0ff */
[----:B------:R-:W-:Y:S01]  /*00b0*/  SGXT.U32 R12, R12, 0x2 ;  /* 0x000000020c0c781a */ /* 0x000fe20000000000 */
[----:B----4-:R-:W-:Y:S01]  /*00c0*/  IMAD.SHL.U32 R21, R21, 0x10, RZ ;  /* 0x0000001015157824 */ /* 0x010fe200078e00ff */
[----:B---3--:R-:W-:-:S04]  /*00d0*/  PRMT R3, R3, 0x6540, R20 ;  /* 0x0000654003037816 */ /* 0x008fc80000000014 */
[----:B------:R-:W-:Y:S02]  /*00e0*/  SHF.R.S32.HI R2, RZ, 0x1f, R3 ;  /* 0x0000001fff027819 */ /* 0x000fe40000011403 */
[----:B------:R-:W-:Y:S02]  /*00f0*/  ISETP.GE.AND P0, PT, R3, 0x200, PT ;  /* 0x000002000300780c */ /* 0x000fe40003f06270 */
[----:B------:R-:W-:Y:S02]  /*0100*/  LEA.HI R4, R2, R3, RZ, 0x7 ;  /* 0x0000000302047211 */ /* 0x000fe400078f38ff */
[----:B------:R-:W-:-:S03]  /*0110*/  LOP3.LUT R2, R21, R12, RZ, 0xfc, !PT ;  /* 0x0000000c15027212 */ /* 0x000fc600078efcff */
[C---:B------:R-:W-:Y:S01]  /*0120*/  IMAD.SHL.U32 R5, R4.reuse, 0x40, RZ ;  /* 0x0000004004057824 */ /* 0x040fe200078e00ff */
[----:B------:R-:W-:Y:S02]  /*0130*/  LOP3.LUT R4, R4, 0xffffff80, RZ, 0xc0, !PT ;  /* 0xffffff8004047812 */ /* 0x000fe400078ec0ff */
[----:B------:R-:W-:Y:S02]  /*0140*/  ISETP.LT.AND P1, PT, R2, 0x40, !P0 ;  /* 0x000000400200780c */ /* 0x000fe40004721270 */
[----:B------:R-:W-:-:S04]  /*0150*/  LOP3.LUT R5, R5, 0xffffe000, RZ, 0xc0, !PT ;  /* 0xffffe00005057812 */ /* 0x000fc800078ec0ff */
[----:B------:R-:W-:Y:S01]  /*0160*/  IADD3 R13, R5, R3, -R4 ;  /* 0x00000003050d7210 */ /* 0x000fe20007ffe804 */
[----:B------:R-:W-:Y:S01]  /*0170*/  UMOV UR4, 0x400 ;  /* 0x0000040000047882 */ /* 0x000fe20000000000 */
[----:B------:R-:W3:Y:S01]  /*0180*/  S2R R3, SR_TID.X ;  /* 0x0000000000037919 */ /* 0x000ee20000002100 */
[----:B------:R-:W-:Y:S02]  /*0190*/  CS2R R4, SRZ ;  /* 0x0000000000047805 */ /* 0x000fe4000001ff00 */
[----:B------:R-:W-:Y:S01]  /*01a0*/  IMAD R9, R2, 0x80, R13 ;  /* 0x0000008002097824 */ /* 0x000fe200078e020d */
[----:B-1----:R-:W-:-:S03]  /*01b0*/  UPRMT UR4, UR5, 0x654, UR4 ;  /* 0x0000065405047896 */ /* 0x002fc60008000004 */
[----:B--2---:R-:W-:Y:S01]  /*01c0*/  IMAD.WIDE R8, R9, 0x4, R22 ;  /* 0x0000000409087825 */ /* 0x004fe200078e0216 */
[----:B------:R-:W-:-:S04]  /*01d0*/  LOP3.LUT R16, R21, 0x8, R12, 0xfe, !PT ;  /* 0x0000000815107812 */ /* 0x000fc800078efe0c */
[----:B------:R1:W2:Y:S01]  /*01e0*/  @P1 LDG.E.EL.128 R4, desc[UR6][R8.64] ;  /* 0x0000000608041981 */ /* 0x0002a2000c2e1d00 */
[C---:B------:R-:W-:Y:S01]  /*01f0*/  ISETP.LT.AND P1, PT, R16.reuse, 0x40, !P0 ;  /* 0x000000401000780c */ /* 0x040fe20004721270 */
[----:B------:R-:W-:-:S04]  /*0200*/  IMAD R27, R16, 0x80, R13 ;  /* 0x00000080101b7824 */ /* 0x000fc800078e020d */
[----:B------:R-:W-:-:S04]  /*0210*/  IMAD.WIDE R26, R27, 0x4, R22 ;  /* 0x000000041b1a7825 */ /* 0x000fc800078e0216 */
[----:B---3--:R-:W-:Y:S01]  /*0220*/  IMAD.SHL.U32 R2, R3, 0x40, RZ ;  /* 0x0000004003027824 */ /* 0x008fe200078e00ff */
[----:B------:R-:W-:-:S04]  /*0230*/  SHF.R.U32.HI R11, RZ, 0x6, R3 ;  /* 0x00000006ff0b7819 */ /* 0x000fc80000011603 */
[----:B------:R-:W-:Y:S02]  /*0240*/  LOP3.LUT R2, R2, 0xfc0, RZ, 0xc0, !PT ;  /* 0x00000fc002027812 */ /* 0x000fe400078ec0ff */
[----:B------:R-:W-:Y:S02]  /*0250*/  SGXT.U32 R11, R11, 0x2 ;  /* 0x000000020b0b781a */ /* 0x000fe40000000000 */
[C---:B------:R-:W-:Y:S02]  /*0260*/  LOP3.LUT R14, R2.reuse, 0x30, RZ, 0xfc, !PT ;  /* 0x00000030020e7812 */ /* 0x040fe400078efcff */
[----:B------:R-:W-:Y:S02]  /*0270*/  LOP3.LUT R10, R2, 0x10, RZ, 0xfc, !PT ;  /* 0x00000010020a7812 */ /* 0x000fe400078efcff */
[----:B------:R-:W-:Y:S02]  /*0280*/  LEA.HI R15, R14, UR4, RZ, 0x1e ;  /* 0x000000040e0f7c11 */ /* 0x000fe4000f8ff0ff */
[----:B------:R-:W-:-:S02]  /*0290*/  LOP3.LUT R14, R21, 0x4, R12, 0xfe, !PT ;  /* 0x00000004150e7812 */ /* 0x000fc400078efe0c */
[C---:B-1----:R-:W-:Y:S02]  /*02a0*/  LOP3.LUT R8, R2.reuse, 0x20, RZ, 0xfc, !PT ;  /* 0x0000002002087812 */ /* 0x042fe400078efcff */
[----:B------:R-:W-:Y:S01]  /*02b0*/  LOP3.LUT R24, R2, R11, RZ, 0xfc, !PT ;  /* 0x0000000b02187212 */ /* 0x000fe200078efcff */
[C---:B------:R-:W-:Y:S01]  /*02c0*/  IMAD R17, R14.reuse, 0x80, R13 ;  /* 0x000000800e117824 */ /* 0x040fe200078e020d */
[----:B------:R-:W-:Y:S02]  /*02d0*/  ISETP.LT.AND P2, PT, R14, 0x40, !P0 ;  /* 0x000000400e00780c */ /* 0x000fe40004741270 */
[----:B------:R-:W-:Y:S01]  /*02e0*/  LEA.HI R9, R10, UR4, RZ, 0x1e ;  /* 0x000000040a097c11 */ /* 0x000fe2000f8ff0ff */
[----:B------:R-:W-:Y:S01]  /*02f0*/  IMAD.WIDE R16, R17, 0x4, R22 ;  /* 0x0000000411107825 */ /* 0x000fe200078e0216 */
[----:B------:R-:W-:Y:S02]  /*0300*/  LEA.HI R11, R8, UR4, RZ, 0x1e ;  /* 0x00000004080b7c11 */ /* 0x000fe4000f8ff0ff */
[----:B------:R-:W-:-:S02]  /*0310*/  LOP3.LUT R12, R21, 0xc, R12, 0xfe, !PT ;  /* 0x0000000c150c7812 */ /* 0x000fc400078efe0c */
[----:B------:R-:W-:Y:S01]  /*0320*/  LEA.HI R29, R2, UR4, RZ, 0x1e ;  /* 0x00000004021d7c11 */ /* 0x000fe2000f8ff0ff */
[C---:B------:R-:W-:Y:S01]  /*0330*/  IMAD R2, R24.reuse, 0x4, R9 ;  /* 0x0000000418027824 */ /* 0x040fe200078e0209 */
[----:B------:R-:W-:Y:S01]  /*0340*/  CS2R R8, SRZ ;  /* 0x0000000000087805 */ /* 0x000fe2000001ff00 */
[----:B------:R-:W-:Y:S01]  /*0350*/  IMAD R28, R24, 0x4, R11 ;  /* 0x00000004181c7824 */ /* 0x000fe200078e020b */
[----:B------:R-:W-:Y:S01]  /*0360*/  CS2R R10, SRZ ;  /* 0x00000000000a7805 */ /* 0x000fe2000001ff00 */
[C---:B------:R-:W-:Y:S01]  /*0370*/  IMAD R13, R12.reuse, 0x80, R13 ;  /* 0x000000800c0d7824 */ /* 0x040fe200078e020d */
[----:B------:R-:W-:Y:S01]  /*0380*/  ISETP.LT.AND P0, PT, R12, 0x40, !P0 ;  /* 0x000000400c00780c */ /* 0x000fe20004701270 */
[C---:B------:R-:W-:Y:S02]  /*0390*/  IMAD R29, R24.reuse, 0x4, R29 ;  /* 0x00000004181d7824 */ /* 0x040fe400078e021d */
[----:B------:R-:W-:Y:S01]  /*03a0*/  IMAD R24, R24, 0x4, R15 ;  /* 0x0000000418187824 */ /* 0x000fe200078e020f */
[----:B------:R-:W-:Y:S01]  /*03b0*/  CS2R R14, SRZ ;  /* 0x00000000000e7805 */ /* 0x000fe2000001ff00 */
[----:B------:R-:W-:Y:S01]  /*03c0*/  IMAD.WIDE R22, R13, 0x4, R22 ;  /* 0x000000040d167825 */ /* 0x000fe200078e0216 */
[----:B------:R-:W-:Y:S01]  /*03d0*/  CS2R R12, SRZ ;  /* 0x00000000000c7805 */ /* 0x000fe2000001ff00 */
[----:B------:R1:W3:Y:S01]  /*03e0*/  @P2 LDG.E.EL.128 R8, desc[UR6][R16.64] ;  /* 0x0000000610082981 */ /* 0x0002e2000c2e1d00 */
[----:B------:R-:W-:-:S04]  /*03f0*/  CS2R R18, SRZ ;  /* 0x0000000000127805 */ /* 0x000fc8000001ff00 */
[----:B------:R-:W4:Y:S01]  /*0400*/  @P1 LDG.E.EL.128 R12, desc[UR6][R26.64] ;  /* 0x000000061a0c1981 */ /* 0x000f22000c2e1d00 */
[----:B-1----:R-:W-:-:S06]  /*0410*/  CS2R R16, SRZ ;  /* 0x0000000000107805 */ /* 0x002fcc000001ff00 */
[----:B------:R1:W5:Y:S02]  /*0420*/  @P0 LDG.E.EL.128 R16, desc[UR6][R22.64] ;  /* 0x0000000616100981 */ /* 0x000364000c2e1d00 */
[--C-:B-1----:R-:W-:Y:S02]  /*0430*/  SHF.R.S32.HI R23, RZ, 0x17, R20.reuse ;  /* 0x00000017ff177819 */ /* 0x102fe40000011414 */
[----:B------:R-:W-:Y:S02]  /*0440*/  PRMT R22, R25, 0x6540, R20 ;  /* 0x0000654019167816 */ /* 0x000fe40000000014 */
[----:B------:R-:W-:Y:S02]  /*0450*/  SGXT R23, R23, 0x1 ;  /* 0x000000011717781a */ /* 0x000fe40000000200 */
[----:B------:R-:W-:Y:S01]  /*0460*/  ISETP.GE.AND P0, PT, R22, 0x200, PT ;  /* 0x000002001600780c */ /* 0x000fe20003f06270 */
[----:B--2---:R1:W-:Y:S04]  /*0470*/  STS [R29], R4 ;  /* 0x000000041d007388 */ /* 0x0043e80000000800 */
[----:B------:R-:W-:Y:S04]  /*0480*/  STS [R2+0x40], R5 ;  /* 0x0000400502007388 */ /* 0x000fe80000000800 */
[----:B------:R2:W-:Y:S01]  /*0490*/  STS [R28+0x80], R6 ;  /* 0x000080061c007388 */ /* 0x0005e20000000800 */
[----:B-1----:R-:W-:-:S03]  /*04a0*/  LEA.HI R4, R23, R22, RZ, 0x7 ;  /* 0x0000001617047211 */ /* 0x002fc600078f38ff */
[----:B------:R1:W-:Y:S01]  /*04b0*/  STS [R24+0xc0], R7 ;  /* 0x0000c00718007388 */ /* 0x0003e20000000800 */
[----:B------:R-:W-:-:S05]  /*04c0*/  LOP3.LUT R27, R4, 0xffffff80, RZ, 0xc0, !PT ;  /* 0xffffff80041b7812 */ /* 0x000fca00078ec0ff */
[----:B------:R-:W-:Y:S02]  /*04d0*/  IMAD.IADD R4, R22, 0x1, -R27 ;  /* 0x0000000116047824 */ /* 0x000fe400078e0a1b */
[----:B------:R-:W1:Y:S01]  /*04e0*/  LDC.64 R26, c[0x0][0x218] ;  /* 0x00008600ff1a7b82 */ /* 0x000e620000000a00 */
[----:B--2---:R-:W-:Y:S01]  /*04f0*/  IMAD.MOV.U32 R6, RZ, RZ, RZ ;  /* 0x000000ffff067224 */ /* 0x004fe200078e00ff */
[----:B---3--:R-:W-:Y:S04]  /*0500*/  STS [R29+0x10], R8 ;  /* 0x000010081d007388 */ /* 0x008fe80000000800 */
[----:B------:R-:W-:Y:S04]  /*0510*/  STS [R2+0x50], R9 ;  /* 0x0000500902007388 */ /* 0x000fe80000000800 */
[----:B------:R-:W-:Y:S04]  /*0520*/  STS [R28+0x90], R10 ;  /* 0x0000900a1c007388 */ /* 0x000fe80000000800 */
[----:B------:R-:W-:Y:S04]  /*0530*/  STS [R24+0xd0], R11 ;  /* 0x0000d00b18007388 */ /* 0x000fe80000000800 */
[----:B----4-:R-:W-:Y:S04]  /*0540*/  STS [R29+0x20], R12 ;  /* 0x0000200c1d007388 */ /* 0x010fe80000000800 */
[----:B------:R-:W-:Y:S04]  /*0550*/  STS [R2+0x60], R13 ;  /* 0x0000600d02007388 */ /* 0x000fe80000000800 */
[----:B------:R-:W-:Y:S04]  /*0560*/  STS [R28+0xa0], R14 ;  /* 0x0000a00e1c007388 */ /* 0x000fe80000000800 */
[----:B------:R-:W-:Y:S04]  /*0570*/  STS [R24+0xe0], R15 ;  /* 0x0000e00f18007388 */ /* 0x000fe80000000800 */
[----:B-----5:R-:W-:Y:S04]  /*0580*/  STS [R29+0x30], R16 ;  /* 0x000030101d007388 */ /* 0x020fe80000000800 */
[----:B------:R2:W-:Y:S04]  /*0590*/  STS [R2+0x70], R17 ;  /* 0x0000701102007388 */ /* 0x0005e80000000800 */
[----:B------:R-:W-:Y:S04]  /*05a0*/  STS [R28+0xb0], R18 ;  /* 0x0000b0121c007388 */ /* 0x000fe80000000800 */
[----:B------:R3:W-:Y:S01]  /*05b0*/  STS [R24+0xf0], R19 ;  /* 0x0000f01318007388 */ /* 0x0007e20000000800 */
[----:B-1----:R-:W-:Y:S01]  /*05c0*/  IMAD.WIDE R26, R4, 0x4, R26 ;  /* 0x00000004041a7825 */ /* 0x002fe200078e021a */
[----:B------:R-:W-:Y:S06]  /*05d0*/  BAR.SYNC.DEFER_BLOCKING 0x0 ;  /* 0x0000000000007b1d */ /* 0x000fec0000010000 */
[----:B------:R1:W4:Y:S01]  /*05e0*/  @!P0 LDG.E.EL R6, desc[UR6][R26.64] ;  /* 0x000000061a068981 */ /* 0x000322000c2e1900 */
[----:B------:R-:W-:-:S05]  /*05f0*/  IMAD.SHL.U32 R4, R3, 0x4, RZ ;  /* 0x0000000403047824 */ /* 0x000fca00078e00ff */
[----:B------:R-:W-:-:S04]  /*0600*/  LOP3.LUT R4, R4, 0x3fc, RZ, 0xc0, !PT ;  /* 0x000003fc04047812 */ /* 0x000fc800078ec0ff */
[C---:B------:R-:W-:Y:S02]  /*0610*/  LOP3.LUT R5, R4.reuse, 0x400, RZ, 0xfc, !PT ;  /* 0x0000040004057812 */ /* 0x040fe400078efcff */
[C---:B------:R-:W-:Y:S02]  /*0620*/  LOP3.LUT R7, R4.reuse, 0x800, RZ, 0xfc, !PT ;  /* 0x0000080004077812 */ /* 0x040fe400078efcff */
[----:B--2---:R-:W-:Y:S02]  /*0630*/  LOP3.LUT R2, R4, 0xc00, RZ, 0xfc, !PT ;  /* 0x00000c0004027812 */ /* 0x004fe400078efcff */
[----:B------:R-:W-:Y:S02]  /*0640*/  SHF.R.U32.HI R5, RZ, 0x2, R5 ;  /* 0x00000002ff057819 */ /* 0x000fe40000011605 */
[----:B------:R-:W-:Y:S02]  /*0650*/  SHF.R.U32.HI R7, RZ, 0x2, R7 ;  /* 0x00000002ff077819 */ /* 0x000fe40000011607 */
[----:B------:R-:W-:-:S02]  /*0660*/  SHF.R.U32.HI R2, RZ, 0x2, R2 ;  /* 0x00000002ff027819 */ /* 0x000fc40000011602 */
[----:B------:R-:W-:Y:S02]  /*0670*/  LOP3.LUT R3, R3, 0xfc, RZ, 0xc0, !PT ;  /* 0x000000fc03037812 */ /* 0x000fe400078ec0ff */
[----:B------:R-:W-:Y:S02]  /*0680*/  LOP3.LUT R5, R5, 0x1fc, RZ, 0xc0, !PT ;  /* 0x000001fc05057812 */ /* 0x000fe400078ec0ff */
[----:B------:R-:W-:Y:S02]  /*0690*/  LOP3.LUT R7, R7, 0x2fc, RZ, 0xc0, !PT ;  /* 0x000002fc07077812 */ /* 0x000fe400078ec0ff */
[----:B------:R-:W-:Y:S01]  /*06a0*/  LOP3.LUT R2, R2, 0x3fc, RZ, 0xc0, !PT ;  /* 0x000003fc02027812 */ /* 0x000fe200078ec0ff */
[----:B------:R-:W-:Y:S02]  /*06b0*/  VIADD R3, R3, UR4 ;  /* 0x0000000403037c36 */ /* 0x000fe40008000000 */
[----:B------:R-:W-:Y:S02]  /*06c0*/  VIADD R5, R5, UR4 ;  /* 0x0000000405057c36 */ /* 0x000fe40008000000 */
[----:B------:R-:W-:-:S02]  /*06d0*/  VIADD R7, R7, UR4 ;  /* 0x0000000407077c36 */ /* 0x000fc40008000000 */
[----:B------:R-:W-:Y:S02]  /*06e0*/  VIADD R9, R2, UR4 ;  /* 0x0000000402097c36 */ /* 0x000fe40008000000 */
[C---:B------:R-:W-:Y:S02]  /*06f0*/  IMAD R2, R4.reuse, 0x4, R3 ;  /* 0x0000000404027824 */ /* 0x040fe400078e0203 */
[C---:B------:R-:W-:Y:S02]  /*0700*/  IMAD R16, R4.reuse, 0x4, R5 ;  /* 0x0000000404107824 */ /* 0x040fe400078e0205 */
[C---:B---3--:R-:W-:Y:S01]  /*0710*/  IMAD R24, R4.reuse, 0x4, R7 ;  /* 0x0000000404187824 */ /* 0x048fe200078e0207 */
[----:B------:R-:W-:Y:S01]  /*0720*/  LDS R8, [R2] ;  /* 0x0000000002087984 */ /* 0x000fe20000000800 */
[----:B-1----:R-:W-:-:S03]  /*0730*/  IMAD R26, R4, 0x4, R9 ;  /* 0x00000004041a7824 */ /* 0x002fc600078e0209 */
[----:B------:R-:W-:Y:S04]  /*0740*/  LDS R9, [R2+0x4] ;  /* 0x0000040002097984 */ /* 0x000fe80000000800 */
[----:B------:R-:W-:Y:S04]  /*0750*/  LDS R3, [R2+0x8] ;  /* 0x0000080002037984 */ /* 0x000fe80000000800 */
[----:B------:R-:W-:Y:S04]  /*0760*/  LDS R11, [R2+0xc] ;  /* 0x00000c00020b7984 */ /* 0x000fe80000000800 */
[----:B------:R-:W-:Y:S04]  /*0770*/  LDS R4, [R16+0x1000] ;  /* 0x0010000010047984 */ /* 0x000fe80000000800 */
[----:B------:R-:W-:Y:S04]  /*0780*/  LDS R5, [R16+0x1004] ;  /* 0x0010040010057984 */ /* 0x000fe80000000800 */
[----:B------:R-:W-:Y:S04]  /*0790*/  LDS R17, [R16+0x1008] ;  /* 0x0010080010117984 */ /* 0x000fe80000000800 */
[----:B------:R1:W-:Y:S04]  /*07a0*/  LDS R7, [R16+0x100c] ;  /* 0x00100c0010077984 */ /* 0x0003e80000000800 */
[----:B------:R-:W-:Y:S04]  /*07b0*/  LDS R12, [R24+0x2000] ;  /* 0x00200000180c7984 */ /* 0x000fe80000000800 */
[----:B------:R-:W-:Y:S04]  /*07c0*/  LDS R13, [R24+0x2004] ;  /* 0x00200400180d7984 */ /* 0x000fe80000000800 */
[----:B------:R-:W-:Y:S04]  /*07d0*/  LDS R14, [R24+0x2008] ;  /* 0x00200800180e7984 */ /* 0x000fe80000000800 */
[----:B------:R2:W-:Y:S04]  /*07e0*/  LDS R15, [R24+0x200c] ;  /* 0x00200c00180f7984 */ /* 0x0005e80000000800 */
[----:B------:R-:W-:Y:S04]  /*07f0*/  LDS R18, [R26+0x3000] ;  /* 0x003000001a127984 */ /* 0x000fe80000000800 */
[----:B------:R-:W-:Y:S04]  /*0800*/  LDS R19, [R26+0x3004] ;  /* 0x003004001a137984 */ /* 0x000fe80000000800 */
[----:B------:R-:W-:Y:S04]  /*0810*/  LDS R22, [R26+0x3008] ;  /* 0x003008001a167984 */ /* 0x000fe80000000800 */
[----:B------:R3:W-:Y:S01]  /*0820*/  LDS R23, [R26+0x300c] ;  /* 0x00300c001a177984 */ /* 0x0007e20000000800 */
[----:B------:R-:W-:-:S02]  /*0830*/  SHF.R.U32.HI R10, RZ, 0x2, R25 ;  /* 0x00000002ff0a7819 */ /* 0x000fc40000011619 */
[----:B------:R-:W-:-:S04]  /*0840*/  LOP3.LUT R25, R25, 0xff, RZ, 0xc0, !PT ;  /* 0x000000ff19197812 */ /* 0x000fc800078ec0ff */
[----:B------:R-:W-:Y:S01]  /*0850*/  LEA R27, R25, UR4, 0x3 ;  /* 0x00000004191b7c11 */ /* 0x000fe2000f8e18ff */
[----:B------:R-:W-:Y:S01]  /*0860*/  BAR.SYNC.DEFER_BLOCKING 0x0 ;  /* 0x0000000000007b1d */ /* 0x000fe20000010000 */
[----:B------:R-:W-:-:S04]  /*0870*/  SGXT.U32 R10, R10, 0x6 ;  /* 0x000000060a0a781a */ /* 0x000fc80000000000 */
[C---:B------:R-:W-:Y:S02]  /*0880*/  LEA R28, R10.reuse, UR4, 0x3 ;  /* 0x000000040a1c7c11 */ /* 0x040fe4000f8e18ff */
[----:B-1----:R-:W-:-:S04]  /*0890*/  LOP3.LUT R16, R10, 0x40, RZ, 0xfc, !PT ;  /* 0x000000400a107812 */ /* 0x002fc800078efcff */
[----:B------:R-:W-:Y:S02]  /*08a0*/  LEA R16, R16, UR4, 0x3 ;  /* 0x0000000410107c11 */ /* 0x000fe4000f8e18ff */
[----:B------:R-:W-:Y:S01]  /*08b0*/  LOP3.LUT R25, R10, 0x80, RZ, 0xfc, !PT ;  /* 0x000000800a197812 */ /* 0x000fe200078efcff */
[----:B--2---:R-:W-:-:S03]  /*08c0*/  IMAD.SHL.U32 R24, R20, 0x100, RZ ;  /* 0x0000010014187824 */ /* 0x004fc600078e00ff */
[----:B---3--:R-:W-:Y:S02]  /*08d0*/  LEA R26, R25, UR4, 0x3 ;  /* 0x00000004191a7c11 */ /* 0x008fe4000f8e18ff */
[----:B------:R-:W-:Y:S02]  /*08e0*/  LOP3.LUT R0, R21, 0xc, R0, 0xf8, !PT ;  /* 0x0000000c15007812 */ /* 0x000fe400078ef800 */
[----:B------:R-:W-:Y:S02]  /*08f0*/  LOP3.LUT R25, R24, 0x40, R10, 0xfe, !PT ;  /* 0x0000004018197812 */ /* 0x000fe400078efe0a */
[----:B------:R-:W-:Y:S02]  /*0900*/  LOP3.LUT R21, R24, 0xc0, R10, 0xfe, !PT ;  /* 0x000000c018157812 */ /* 0x000fe400078efe0a */
[----:B------:R-:W-:Y:S02]  /*0910*/  PRMT R29, R10, 0x6540, R20 ;  /* 0x000065400a1d7816 */ /* 0x000fe40000000014 */
[----:B------:R-:W-:-:S04]  /*0920*/  ISETP.GE.AND P0, PT, R0, 0x40, PT ;  /* 0x000000400000780c */ /* 0x000fc80003f06270 */
[C---:B------:R-:W-:Y:S01]  /*0930*/  ISETP.LT.AND P1, PT, R29.reuse, 0x200, !P0 ;  /* 0x000002001d00780c */ /* 0x040fe20004721270 */
[--C-:B------:R-:W-:Y:S01]  /*0940*/  IMAD R29, R29, 0x40, R0.reuse ;  /* 0x000000401d1d7824 */ /* 0x100fe200078e0200 */
[C---:B------:R-:W-:Y:S01]  /*0950*/  ISETP.LT.AND P2, PT, R25.reuse, 0x200, !P0 ;  /* 0x000002001900780c */ /* 0x040fe20004741270 */
[----:B------:R-:W-:Y:S01]  /*0960*/  IMAD R25, R25, 0x40, R0 ;  /* 0x0000004019197824 */ /* 0x000fe200078e0200 */
[----:B----4-:R1:W-:Y:S01]  /*0970*/  STS [R27], R6 ;  /* 0x000000061b007388 */ /* 0x0103e20000000800 */
[----:B------:R-:W-:Y:S06]  /*0980*/  BAR.SYNC.DEFER_BLOCKING 0x0 ;  /* 0x0000000000007b1d */ /* 0x000fec0000010000 */
[----:B------:R-:W2:Y:S04]  /*0990*/  LDS R2, [R28] ;  /* 0x000000001c027984 */ /* 0x000ea80000000800 */
[----:B------:R-:W3:Y:S01]  /*09a0*/  LDS R16, [R16] ;  /* 0x0000000010107984 */ /* 0x000ee20000000800 */
[----:B-1----:R-:W-:-:S02]  /*09b0*/  LOP3.LUT R27, R24, 0x80, R10, 0xfe, !PT ;  /* 0x00000080181b7812 */ /* 0x002fc400078efe0a */
[----:B------:R-:W-:Y:S01]  /*09c0*/  LOP3.LUT R6, R10, 0xc0, RZ, 0xfc, !PT ;  /* 0x000000c00a067812 */ /* 0x000fe200078efcff */
[----:B------:R-:W1:Y:S03]  /*09d0*/  LDS R24, [R26] ;  /* 0x000000001a187984 */ /* 0x000e660000000800 */
[----:B------:R-:W-:-:S06]  /*09e0*/  LEA R20, R6, UR4, 0x3 ;  /* 0x0000000406147c11 */ /* 0x000fcc000f8e18ff */
[----:B------:R-:W4:Y:S01]  /*09f0*/  LDS R20, [R20] ;  /* 0x0000000014147984 */ /* 0x000f220000000800 */
[--C-:B--2---:R-:W-:Y:S01]  /*0a00*/  FADD R8, R8, R2.reuse ;  /* 0x0000000208087221 */ /* 0x104fe20000000000 */
[--C-:B------:R-:W-:Y:S01]  /*0a10*/  FADD R9, R9, R2.reuse ;  /* 0x0000000209097221 */ /* 0x100fe20000000000 */
[--C-:B------:R-:W-:Y:S01]  /*0a20*/  FADD R10, R3, R2.reuse ;  /* 0x00000002030a7221 */ /* 0x100fe20000000000 */
[----:B------:R-:W-:Y:S02]  /*0a30*/  FADD R11, R11, R2 ;  /* 0x000000020b0b7221 */ /* 0x000fe40000000000 */
[----:B------:R-:W2:Y:S01]  /*0a40*/  LDC.64 R2, c[0x0][0x220] ;  /* 0x00008800ff027b82 */ /* 0x000ea20000000a00 */
[--C-:B---3--:R-:W-:Y:S01]  /*0a50*/  FADD R4, R4, R16.reuse ;  /* 0x0000001004047221 */ /* 0x108fe20000000000 */
[--C-:B------:R-:W-:Y:S01]  /*0a60*/  FADD R5, R5, R16.reuse ;  /* 0x0000001005057221 */ /* 0x100fe20000000000 */
[--C-:B------:R-:W-:Y:S01]  /*0a70*/  FADD R6, R17, R16.reuse ;  /* 0x0000001011067221 */ /* 0x100fe20000000000 */
[----:B------:R-:W-:Y:S01]  /*0a80*/  FADD R7, R7, R16 ;  /* 0x0000001007077221 */ /* 0x000fe20000000000 */
[--C-:B-1----:R-:W-:Y:S01]  /*0a90*/  FADD R12, R12, R24.reuse ;  /* 0x000000180c0c7221 */ /* 0x102fe20000000000 */
[--C-:B------:R-:W-:Y:S01]  /*0aa0*/  FADD R13, R13, R24.reuse ;  /* 0x000000180d0d7221 */ /* 0x100fe20000000000 */
[--C-:B------:R-:W-:Y:S01]  /*0ab0*/  FADD R14, R14, R24.reuse ;  /* 0x000000180e0e7221 */ /* 0x100fe20000000000 */
[----:B------:R-:W-:Y:S01]  /*0ac0*/  FADD R15, R15, R24 ;  /* 0x000000180f0f7221 */ /* 0x000fe20000000000 */
[----:B--2---:R-:W-:-:S05]  /*0ad0*/  IMAD.WIDE R16, R29, 0x4, R2 ;  /* 0x000000041d107825 */ /* 0x004fca00078e0202 */
[----:B------:R1:W-:Y:S01]  /*0ae0*/  @P1 STG.E.128 desc[UR6][R16.64], R8 ;  /* 0x0000000810001986 */ /* 0x0003e2000c101d06 */
[----:B------:R-:W-:Y:S02]  /*0af0*/  ISETP.LT.AND P1, PT, R27, 0x200, !P0 ;  /* 0x000002001b00780c */ /* 0x000fe40004721270 */
[----:B------:R-:W-:Y:S01]  /*0b00*/  ISETP.LT.AND P0, PT, R21, 0x200, !P0 ;  /* 0x000002001500780c */ /* 0x000fe20004701270 */
[----:B------:R-:W-:Y:S02]  /*0b10*/  IMAD R27, R27, 0x40, R0 ;  /* 0x000000401b1b7824 */ /* 0x000fe400078e0200 */
[----:B------:R-:W-:-:S04]  /*0b20*/  IMAD.WIDE R24, R25, 0x4, R2 ;  /* 0x0000000419187825 */ /* 0x000fc800078e0202 */
[----:B------:R-:W-:Y:S01]  /*0b30*/  IMAD R29, R21, 0x40, R0 ;  /* 0x00000040151d7824 */ /* 0x000fe200078e0200 */
[----:B------:R2:W-:Y:S01]  /*0b40*/  @P2 STG.E.128 desc[UR6][R24.64], R4 ;  /* 0x0000000418002986 */ /* 0x0005e2000c101d06 */
[----:B-1----:R-:W-:-:S04]  /*0b50*/  IMAD.WIDE R8, R27, 0x4, R2 ;  /* 0x000000041b087825 */ /* 0x002fc800078e0202 */
[--C-:B----4-:R-:W-:Y:S01]  /*0b60*/  FADD R16, R18, R20.reuse ;  /* 0x0000001412107221 */ /* 0x110fe20000000000 */
[----:B------:R-:W-:Y:S01]  /*0b70*/  FADD R17, R19, R20 ;  /* 0x0000001413117221 */ /* 0x000fe20000000000 */
[----:B------:R2:W-:Y:S01]  /*0b80*/  @P1 STG.E.128 desc[UR6][R8.64], R12 ;  /* 0x0000000c08001986 */ /* 0x0005e2000c101d06 */
[----:B------:R-:W-:-:S04]  /*0b90*/  IMAD.WIDE R2, R29, 0x4, R2 ;  /* 0x000000041d027825 */ /* 0x000fc800078e0202 */
[--C-:B------:R-:W-:Y:S01]  /*0ba0*/  FADD R18, R22, R20.reuse ;  /* 0x0000001416127221 */ /* 0x100fe20000000000 */
[----:B------:R-:W-:Y:S01]  /*0bb0*/  FADD R19, R23, R20 ;  /* 0x0000001417137221 */ /* 0x000fe20000000000 */
[----:B------:R-:W-:Y:S06]  /*0bc0*/  @!P0 EXIT ;  /* 0x000000000000894d */ /* 0x000fec0003800000 */
[----:B------:R-:W-:Y:S01]  /*0bd0*/  STG.E.128 desc[UR6][R2.64], R16 ;  /* 0x0000001002007986 */ /* 0x000fe2000c101d06 */
[----:B------:R-:W-:Y:S05]  /*0be0*/  EXIT ;  /* 0x000000000000794d */ /* 0x000fea0003800000 */
.L_x_0:
[----:B------:R-:W-:-:S00]  /*0bf0*/  BRA `(.L_x_0) ;  /* 0xfffffffc00fc7947 */ /* 0x000fc0000383ffff */
[----:B------:R-:W-:-:S00]  /*0c00*/  NOP ;  /* 0x0000000000007918 */ /* 0x000fc00000000000 */
[----:B------:R-:W-:-:S00]  /*0c10*/  NOP ;  /* 0x0000000000007918 */ /* 0x000fc00000000000 */
[----:B------:R-:W-:-:S00]  /*0c20*/  NOP ;  /* 0x0000000000007918 */ /* 0x000fc00000000000 */
[----:B------:R-:W-:-:S00]  /*0c30*/  NOP ;  /* 0x0000000000007918 */ /* 0x000fc00000000000 */
[----:B------:R-:W-:-:S00]  /*0c40*/  NOP ;  /* 0x0000000000007918 */ /* 0x000fc00000000000 */
[----:B------:R-:W-:-:S00]  /*0c50*/  NOP ;  /* 0x0000000000007918 */ /* 0x000fc00000000000 */
[----:B------:R-:W-:-:S00]  /*0c60*/  NOP ;  /* 0x0000000000007918 */ /* 0x000fc00000000000 */
[----:B------:R-:W-:-:S00]  /*0c70*/  NOP ;  /* 0x0000000000007918 */ /* 0x000fc00000000000 */
.L_x_1:


//--------------------- .nv.shared.triton_poi_fused_convolution_16 --------------------------
	.section	.nv.shared.triton_poi_fused_convolution_16,"aw",@nobits
	.sectionflags	@""
	.align	16
	.zero		1024


//--------------------- .nv.constant0.triton_poi_fused_convolution_16 --------------------------
	.section	.nv.constant0.triton_poi_fused_convolution_16,"a",@progbits
	.sectionflags	@""
	.align	4
.nv.constant0.triton_poi_fused_convolution_16:
	.zero		560
